	.headerflags	@"EF_CUDA_TEXMODE_UNIFIED EF_CUDA_64BIT_ADDRESS EF_CUDA_SM89 EF_CUDA_VIRTUAL_SM(EF_CUDA_SM89)"
	.elftype	@"ET_EXEC"


//--------------------- .nv.info                  --------------------------
	.section	.nv.info,"",@"SHT_CUDA_INFO"
	.align	4


	//----- nvinfo : EIATTR_REGCOUNT
	.align		4
        /*0000*/ 	.byte	0x04, 0x2f
        /*0002*/ 	.short	(.L_1 - .L_0)
	.align		4
.L_0:
        /*0004*/ 	.word	index@(triton__0d1d2d3d4d5de)
        /*0008*/ 	.word	0x00000024


	//----- nvinfo : EIATTR_MAX_STACK_SIZE
	.align		4
.L_1:
        /*000c*/ 	.byte	0x04, 0x23
        /*000e*/ 	.short	(.L_3 - .L_2)
	.align		4
.L_2:
        /*0010*/ 	.word	index@(triton__0d1d2d3d4d5de)
        /*0014*/ 	.word	0x00000000


	//----- nvinfo : EIATTR_MIN_STACK_SIZE
	.align		4
.L_3:
        /*0018*/ 	.byte	0x04, 0x12
        /*001a*/ 	.short	(.L_5 - .L_4)
	.align		4
.L_4:
        /*001c*/ 	.word	index@(triton__0d1d2d3d4d5de)
        /*0020*/ 	.word	0x00000000


	//----- nvinfo : EIATTR_FRAME_SIZE
	.align		4
.L_5:
        /*0024*/ 	.byte	0x04, 0x11
        /*0026*/ 	.short	(.L_7 - .L_6)
	.align		4
.L_6:
        /*0028*/ 	.word	index@(triton__0d1d2d3d4d5de)
        /*002c*/ 	.word	0x00000000
.L_7:


//--------------------- .nv.info.triton__0d1d2d3d4d5de --------------------------
	.section	.nv.info.triton__0d1d2d3d4d5de,"",@"SHT_CUDA_INFO"
	.align	4


	//----- nvinfo : EIATTR_CUDA_API_VERSION
	.align		4
        /*0000*/ 	.byte	0x04, 0x37
        /*0002*/ 	.short	(.L_9 - .L_8)
.L_8:
        /*0004*/ 	.word	0x0000007b


	//----- nvinfo : EIATTR_PARAM_CBANK
	.align		4
.L_9:
        /*0008*/ 	.byte	0x04, 0x0a
        /*000a*/ 	.short	(.L_11 - .L_10)
	.align		4
.L_10:
        /*000c*/ 	.word	index@(.nv.constant0.triton__0d1d2d3d4d5de)
        /*0010*/ 	.short	0x0160
        /*0012*/ 	.short	0x002c


	//----- nvinfo : EIATTR_CBANK_PARAM_SIZE
	.align		4
.L_11:
        /*0014*/ 	.byte	0x03, 0x19
        /*0016*/ 	.short	0x002c


	//----- nvinfo : EIATTR_KPARAM_INFO
	.align		4
        /*0018*/ 	.byte	0x04, 0x17
        /*001a*/ 	.short	(.L_13 - .L_12)
.L_12:
        /*001c*/ 	.word	0x00000000
        /*0020*/ 	.short	0x0005
        /*0022*/ 	.short	0x0028
        /*0024*/ 	.byte	0x00, 0xf0, 0x11, 0x00


	//----- nvinfo : EIATTR_KPARAM_INFO
	.align		4
.L_13:
        /*0028*/ 	.byte	0x04, 0x17
        /*002a*/ 	.short	(.L_15 - .L_14)
.L_14:
        /*002c*/ 	.word	0x00000000
        /*0030*/ 	.short	0x0004
        /*0032*/ 	.short	0x0020
        /*0034*/ 	.byte	0x00, 0xf0, 0x21, 0x00


	//----- nvinfo : EIATTR_KPARAM_INFO
	.align		4
.L_15:
        /*0038*/ 	.byte	0x04, 0x17
        /*003a*/ 	.short	(.L_17 - .L_16)
.L_16:
        /*003c*/ 	.word	0x00000000
        /*0040*/ 	.short	0x0003
        /*0042*/ 	.short	0x0018
        /*0044*/ 	.byte	0x00, 0xf0, 0x21, 0x00


	//----- nvinfo : EIATTR_KPARAM_INFO
	.align		4
.L_17:
        /*0048*/ 	.byte	0x04, 0x17
        /*004a*/ 	.short	(.L_19 - .L_18)
.L_18:
        /*004c*/ 	.word	0x00000000
        /*0050*/ 	.short	0x0002
        /*0052*/ 	.short	0x0010
        /*0054*/ 	.byte	0x00, 0xf0, 0x21, 0x00


	//----- nvinfo : EIATTR_KPARAM_INFO
	.align		4
.L_19:
        /*0058*/ 	.byte	0x04, 0x17
        /*005a*/ 	.short	(.L_21 - .L_20)
.L_20:
        /*005c*/ 	.word	0x00000000
        /*0060*/ 	.short	0x0001
        /*0062*/ 	.short	0x0008
        /*0064*/ 	.byte	0x00, 0xf0, 0x21, 0x00


	//----- nvinfo : EIATTR_KPARAM_INFO
	.align		4
.L_21:
        /*0068*/ 	.byte	0x04, 0x17
        /*006a*/ 	.short	(.L_23 - .L_22)
.L_22:
        /*006c*/ 	.word	0x00000000
        /*0070*/ 	.short	0x0000
        /*0072*/ 	.short	0x0000
        /*0074*/ 	.byte	0x00, 0xf0, 0x21, 0x00


	//----- nvinfo : EIATTR_MAXREG_COUNT
	.align		4
.L_23:
        /*0078*/ 	.byte	0x03, 0x1b
        /*007a*/ 	.short	0x00ff


	//----- nvinfo : EIATTR_EXIT_INSTR_OFFSETS
	.align		4
        /*007c*/ 	.byte	0x04, 0x1c
        /*007e*/ 	.short	(.L_25 - .L_24)


	//   ....[0]....
.L_24:
        /*0080*/ 	.word	0x00000870


	//----- nvinfo : EIATTR_MAX_THREADS
	.align		4
.L_25:
        /*0084*/ 	.byte	0x04, 0x05
        /*0086*/ 	.short	(.L_27 - .L_26)
.L_26:
        /*0088*/ 	.word	0x00000100
        /*008c*/ 	.word	0x00000001
        /*0090*/ 	.word	0x00000001
.L_27:


//--------------------- .nv.rel.action            --------------------------
	.section	.nv.rel.action,"",@"SHT_CUDA_RELOCINFO"
	.align	8
	.sectionentsize	8
        /*0000*/ 	.byte	0x73, 0x00, 0x00, 0x00, 0x00, 0x00, 0x00, 0x00, 0x00, 0x00, 0x00, 0x11, 0x25, 0x00, 0x05, 0x36


//--------------------- .nv.constant0.triton__0d1d2d3d4d5de --------------------------
	.section	.nv.constant0.triton__0d1d2d3d4d5de,"a",@progbits
	.align	4
.nv.constant0.triton__0d1d2d3d4d5de:
	.zero		396


//--------------------- .text.triton__0d1d2d3d4d5de --------------------------
	.section	.text.triton__0d1d2d3d4d5de,"ax",@progbits
	.sectioninfo	@"SHI_REGISTERS=36"
	.align	128
        .global         triton__0d1d2d3d4d5de
        .type           triton__0d1d2d3d4d5de,@function
        .size           triton__0d1d2d3d4d5de,(.L_x_1 - triton__0d1d2d3d4d5de)
        .other          triton__0d1d2d3d4d5de,@"STO_CUDA_ENTRY STV_DEFAULT"
triton__0d1d2d3d4d5de:
.text.triton__0d1d2d3d4d5de:
[----:B------:R-:W-:-:S02]  /*0000*/  IMAD.MOV.U32 R1, RZ, RZ, c[0x0][0x28] ;  /* 0x00000a00ff017624 */ /* 0x000fc400078e00ff */
[----:B------:R-:W0:Y:S01]  /*0010*/  S2R R0, SR_TID.X ;  /* 0x0000000000007919 */ /* 0x000e220000002100 */
[----:B------:R-:W-:Y:S01]  /*0020*/  PRMT R23, RZ, 0x7610, R23 ;  /* 0x00007610ff177816 */ /* 0x000fe20000000017 */
[----:B------:R-:W-:Y:S01]  /*0030*/  ULDC.64 UR4, c[0x0][0x118] ;  /* 0x0000460000047ab9 */ /* 0x000fe20000000a00 */
[----:B------:R-:W-:Y:S01]  /*0040*/  PRMT R18, RZ, 0x7610, R18 ;  /* 0x00007610ff127816 */ /* 0x000fe20000000012 */
[----:B------:R-:W1:Y:S01]  /*0050*/  S2R R3, SR_CTAID.X ;  /* 0x0000000000037919 */ /* 0x000e620000002500 */
[----:B------:R-:W-:Y:S01]  /*0060*/  PRMT R20, RZ, 0x7610, R20 ;  /* 0x00007610ff147816 */ /* 0x000fe20000000014 */
[----:B0-----:R-:W-:Y:S01]  /*0070*/  IMAD.SHL.U32 R0, R0, 0x2, RZ ;  /* 0x0000000200007824 */ /* 0x001fe200078e00ff */
[----:B-1----:R-:W-:-:S04]  /*0080*/  SHF.R.S32.HI R7, RZ, 0x16, R3 ;  /* 0x00000016ff077819 */ /* 0x002fc80000011403 */
[----:B------:R-:W-:Y:S02]  /*0090*/  LOP3.LUT R0, R0, 0x1fe, RZ, 0xc0, !PT ;  /* 0x000001fe00007812 */ /* 0x000fe400078ec0ff */
[----:B------:R-:W-:-:S03]  /*00a0*/  SGXT R7, R7, 0x1 ;  /* 0x000000010707781a */ /* 0x000fc60000000200 */
[----:B------:R-:W-:-:S05]  /*00b0*/  IMAD R21, R3, 0x200, R0 ;  /* 0x0000020003157824 */ /* 0x000fca00078e0200 */
[----:B------:R-:W-:Y:S02]  /*00c0*/  SHF.R.S32.HI R8, RZ, 0x1f, R21 ;  /* 0x0000001fff087819 */ /* 0x000fe40000011415 */
[-C--:B------:R-:W-:Y:S02]  /*00d0*/  LEA.HI R5, R7, R21.reuse, RZ, 0x14 ;  /* 0x0000001507057211 */ /* 0x080fe400078fa0ff */
[CC--:B------:R-:W-:Y:S02]  /*00e0*/  LEA.HI R0, R8.reuse, R21.reuse, RZ, 0x8 ;  /* 0x0000001508007211 */ /* 0x0c0fe400078f40ff */
[----:B------:R-:W-:Y:S02]  /*00f0*/  LEA.HI R8, R8, R21, RZ, 0x13 ;  /* 0x0000001508087211 */ /* 0x000fe400078f98ff */
[----:B------:R-:W-:Y:S02]  /*0100*/  SHF.R.S32.HI R2, RZ, 0x8, R0 ;  /* 0x00000008ff027819 */ /* 0x000fe40000011400 */
[----:B------:R-:W-:-:S02]  /*0110*/  SHF.R.S32.HI R4, RZ, 0x13, R8 ;  /* 0x00000013ff047819 */ /* 0x000fc40000011408 */
[----:B------:R-:W-:Y:S02]  /*0120*/  SHF.R.S32.HI R3, RZ, 0x1f, R0 ;  /* 0x0000001fff037819 */ /* 0x000fe40000011400 */
[----:B------:R-:W-:Y:S02]  /*0130*/  LOP3.LUT R9, R4, 0xffff, RZ, 0xc0, !PT ;  /* 0x0000ffff04097812 */ /* 0x000fe400078ec0ff */
[----:B------:R-:W-:Y:S02]  /*0140*/  LEA.HI R3, R3, R2, RZ, 0xb ;  /* 0x0000000203037211 */ /* 0x000fe400078f58ff */
[----:B------:R-:W-:Y:S02]  /*0150*/  LEA.HI R6, R9, R4, RZ, 0x11 ;  /* 0x0000000409067211 */ /* 0x000fe400078f88ff */
[----:B------:R-:W-:Y:S02]  /*0160*/  LOP3.LUT R3, R3, 0xff800, RZ, 0xc0, !PT ;  /* 0x000ff80003037812 */ /* 0x000fe400078ec0ff */
[----:B------:R-:W-:-:S02]  /*0170*/  SHF.R.S32.HI R10, RZ, 0x14, R5 ;  /* 0x00000014ff0a7819 */ /* 0x000fc40000011405 */
[----:B------:R-:W-:Y:S01]  /*0180*/  LOP3.LUT R5, R6, 0xfffe, RZ, 0xc0, !PT ;  /* 0x0000fffe06057812 */ /* 0x000fe200078ec0ff */
[----:B------:R-:W-:Y:S01]  /*0190*/  IMAD.IADD R3, R2, 0x1, -R3 ;  /* 0x0000000102037824 */ /* 0x000fe200078e0a03 */
[----:B------:R-:W-:Y:S02]  /*01a0*/  IADD3 R6, R21, 0x1, RZ ;  /* 0x0000000115067810 */ /* 0x000fe40007ffe0ff */
[----:B------:R-:W-:Y:S01]  /*01b0*/  LOP3.LUT R0, R0, 0xffffff00, RZ, 0xc0, !PT ;  /* 0xffffff0000007812 */ /* 0x000fe200078ec0ff */
[----:B------:R-:W-:Y:S01]  /*01c0*/  IMAD.MOV R5, RZ, RZ, -R5 ;  /* 0x000000ffff057224 */ /* 0x000fe200078e0a05 */
[----:B------:R-:W-:Y:S01]  /*01d0*/  LEA.HI R2, R7, R6, RZ, 0x8 ;  /* 0x0000000607027211 */ /* 0x000fe200078f40ff */
[----:B------:R-:W-:Y:S02]  /*01e0*/  IMAD R10, R3, 0x4, R10 ;  /* 0x00000004030a7824 */ /* 0x000fe400078e020a */
[----:B------:R-:W-:Y:S01]  /*01f0*/  IMAD.IADD R11, R21, 0x1, -R0 ;  /* 0x00000001150b7824 */ /* 0x000fe200078e0a00 */
[----:B------:R-:W-:Y:S01]  /*0200*/  PRMT R3, R5, 0x7710, RZ ;  /* 0x0000771005037816 */ /* 0x000fe200000000ff */
[----:B------:R-:W-:Y:S01]  /*0210*/  IMAD.SHL.U32 R16, R10, 0x400, RZ ;  /* 0x000004000a107824 */ /* 0x000fe200078e00ff */
[----:B------:R-:W-:-:S02]  /*0220*/  LOP3.LUT R17, R2, 0xffffff00, RZ, 0xc0, !PT ;  /* 0xffffff0002117812 */ /* 0x000fc400078ec0ff */
[C---:B------:R-:W-:Y:S01]  /*0230*/  ISETP.GE.AND P0, PT, R11.reuse, 0x80, PT ;  /* 0x000000800b00780c */ /* 0x040fe20003f06270 */
[----:B------:R-:W-:Y:S01]  /*0240*/  IMAD.IADD R4, R4, 0x1, R3 ;  /* 0x0000000104047824 */ /* 0x000fe200078e0203 */
[----:B------:R-:W-:Y:S01]  /*0250*/  SHF.R.S32.HI R0, RZ, 0x1f, R16 ;  /* 0x0000001fff007819 */ /* 0x000fe20000011410 */
[----:B------:R-:W-:Y:S01]  /*0260*/  IMAD.IADD R17, R6, 0x1, -R17 ;  /* 0x0000000106117824 */ /* 0x000fe200078e0a11 */
[C---:B------:R-:W-:Y:S02]  /*0270*/  IADD3 R2, P1, R11.reuse, R16, RZ ;  /* 0x000000100b027210 */ /* 0x040fe40007f3e0ff */
[----:B------:R-:W-:Y:S02]  /*0280*/  PRMT R29, R4, 0x9910, RZ ;  /* 0x00009910041d7816 */ /* 0x000fe400000000ff */
[----:B------:R-:W-:Y:S02]  /*0290*/  LEA.HI.X.SX32 R5, R11, R0, 0x1, P1 ;  /* 0x000000000b057211 */ /* 0x000fe400008f0eff */
[----:B------:R-:W-:Y:S01]  /*02a0*/  LEA R4, P2, R2, c[0x0][0x160], 0x1 ;  /* 0x0000580002047a11 */ /* 0x000fe200078408ff */
[----:B------:R-:W-:Y:S01]  /*02b0*/  IMAD.SHL.U32 R29, R29, 0x100, RZ ;  /* 0x000001001d1d7824 */ /* 0x000fe200078e00ff */
[----:B------:R-:W-:-:S02]  /*02c0*/  IADD3 R3, P3, R17, R16, RZ ;  /* 0x0000001011037210 */ /* 0x000fc40007f7e0ff */
[----:B------:R-:W-:Y:S02]  /*02d0*/  LEA.HI.X R5, R2, c[0x0][0x164], R5, 0x1, P2 ;  /* 0x0000590002057a11 */ /* 0x000fe400010f0c05 */
[----:B------:R-:W-:Y:S02]  /*02e0*/  ISETP.GT.AND P1, PT, R11, 0x7f, PT ;  /* 0x0000007f0b00780c */ /* 0x000fe40003f24270 */
[----:B------:R-:W-:Y:S01]  /*02f0*/  LEA.HI.X.SX32 R0, R17, R0, 0x1, P3 ;  /* 0x0000000011007211 */ /* 0x000fe200018f0eff */
[----:B------:R-:W-:Y:S01]  /*0300*/  IMAD.WIDE R12, R29, 0x2, R4 ;  /* 0x000000021d0c7825 */ /* 0x000fe200078e0204 */
[----:B------:R-:W-:Y:S01]  /*0310*/  LEA R2, P2, R3, c[0x0][0x160], 0x1 ;  /* 0x0000580003027a11 */ /* 0x000fe200078408ff */
[----:B------:R0:W2:Y:S01]  /*0320*/  @!P0 LDG.E.U16 R20, [R4.64+0x500] ;  /* 0x0005000404148981 */ /* 0x0000a2000c1e1500 */
[----:B------:R-:W-:Y:S02]  /*0330*/  ISETP.GE.AND P3, PT, R17, 0x80, PT ;  /* 0x000000801100780c */ /* 0x000fe40003f66270 */
[----:B------:R-:W-:Y:S01]  /*0340*/  LEA.HI.X R3, R3, c[0x0][0x164], R0, 0x1, P2 ;  /* 0x0000590003037a11 */ /* 0x000fe200010f0c00 */
[----:B------:R1:W3:Y:S01]  /*0350*/  @!P0 LDG.E.U16 R23, [R12.64+0x100] ;  /* 0x000100040c178981 */ /* 0x0002e2000c1e1500 */
[----:B------:R-:W-:-:S02]  /*0360*/  ISETP.GT.AND P2, PT, R17, 0x7f, PT ;  /* 0x0000007f1100780c */ /* 0x000fc40003f44270 */
[----:B------:R-:W-:Y:S01]  /*0370*/  PRMT R19, RZ, 0x7610, R19 ;  /* 0x00007610ff137816 */ /* 0x000fe20000000013 */
[----:B------:R1:W4:Y:S01]  /*0380*/  @P1 LDG.E.U16 R18, [R12.64+-0x100] ;  /* 0xffff00040c121981 */ /* 0x000322000c1e1500 */
[----:B------:R-:W-:Y:S02]  /*0390*/  LOP3.LUT R8, R8, 0xfff80000, RZ, 0xc0, !PT ;  /* 0xfff8000008087812 */ /* 0x000fe400078ec0ff */
[----:B------:R-:W-:Y:S02]  /*03a0*/  LEA.HI R9, R7, R6, RZ, 0x13 ;  /* 0x0000000607097211 */ /* 0x000fe400078f98ff */
[----:B------:R-:W-:Y:S01]  /*03b0*/  PRMT R26, RZ, 0x7610, R26 ;  /* 0x00007610ff1a7816 */ /* 0x000fe2000000001a */
[----:B------:R0:W5:Y:S01]  /*03c0*/  @P1 LDG.E.U16 R19, [R4.64+0x300] ;  /* 0x0003000404131981 */ /* 0x000162000c1e1500 */
[----:B------:R-:W-:Y:S02]  /*03d0*/  PRMT R25, RZ, 0x7610, R25 ;  /* 0x00007610ff197816 */ /* 0x000fe40000000019 */
[----:B------:R-:W-:Y:S01]  /*03e0*/  PRMT R22, RZ, 0x7610, R22 ;  /* 0x00007610ff167816 */ /* 0x000fe20000000016 */
[----:B-1----:R-:W-:Y:S01]  /*03f0*/  IMAD.WIDE R12, R29, 0x2, R2 ;  /* 0x000000021d0c7825 */ /* 0x002fe200078e0202 */
[----:B------:R-:W-:Y:S01]  /*0400*/  PRMT R24, RZ, 0x7610, R24 ;  /* 0x00007610ff187816 */ /* 0x000fe20000000018 */
[----:B------:R1:W5:Y:S01]  /*0410*/  @!P3 LDG.E.U16 R26, [R2.64+0x500] ;  /* 0x00050004021ab981 */ /* 0x000362000c1e1500 */
[----:B------:R-:W-:Y:S01]  /*0420*/  LOP3.LUT R9, R9, 0xfff80000, RZ, 0xc0, !PT ;  /* 0xfff8000009097812 */ /* 0x000fe200078ec0ff */
[----:B------:R-:W-:-:S02]  /*0430*/  IMAD.MOV.U32 R0, RZ, RZ, 0x2 ;  /* 0x00000002ff007424 */ /* 0x000fc400078e00ff */
[----:B------:R-:W-:Y:S01]  /*0440*/  IMAD.IADD R7, R21, 0x1, -R8 ;  /* 0x0000000115077824 */ /* 0x000fe200078e0a08 */
[----:B------:R1:W5:Y:S01]  /*0450*/  @P2 LDG.E.U16 R25, [R2.64+0x300] ;  /* 0x0003000402192981 */ /* 0x000362000c1e1500 */
[----:B------:R-:W-:Y:S02]  /*0460*/  IMAD.IADD R31, R6, 0x1, -R9 ;  /* 0x00000001061f7824 */ /* 0x000fe400078e0a09 */
[----:B------:R-:W-:Y:S01]  /*0470*/  IMAD.WIDE R14, R7, R0, c[0x0][0x170] ;  /* 0x00005c00070e7625 */ /* 0x000fe200078e0200 */
[----:B------:R-:W5:Y:S01]  /*0480*/  @!P3 LDG.E.U16 R22, [R12.64+0x100] ;  /* 0x000100040c16b981 */ /* 0x000f62000c1e1500 */
[----:B------:R-:W-:-:S03]  /*0490*/  IADD3 R33, R29, R16, R11 ;  /* 0x000000101d217210 */ /* 0x000fc60007ffe00b */
[----:B------:R-:W5:Y:S01]  /*04a0*/  @P2 LDG.E.U16 R24, [R12.64+-0x100] ;  /* 0xffff00040c182981 */ /* 0x000f62000c1e1500 */
[----:B------:R-:W-:Y:S01]  /*04b0*/  IMAD.WIDE R10, R31, R0, c[0x0][0x170] ;  /* 0x00005c001f0a7625 */ /* 0x000fe200078e0200 */
[----:B------:R-:W-:Y:S02]  /*04c0*/  IADD3 R29, R29, R16, R17 ;  /* 0x000000101d1d7210 */ /* 0x000fe40007ffe011 */
[----:B------:R0:W5:Y:S01]  /*04d0*/  LDG.E.EL.U16 R27, [R14.64] ;  /* 0x000000040e1b7981 */ /* 0x000162000c2e1500 */
[----:B------:R-:W-:-:S03]  /*04e0*/  IMAD.WIDE R8, R31, R0, c[0x0][0x168] ;  /* 0x00005a001f087625 */ /* 0x000fc600078e0200 */
[----:B------:R-:W5:Y:S01]  /*04f0*/  LDG.E.EL.U16 R10, [R10.64] ;  /* 0x000000040a0a7981 */ /* 0x000f62000c2e1500 */
[----:B------:R-:W-:-:S03]  /*0500*/  IMAD.WIDE R6, R7, R0, c[0x0][0x168] ;  /* 0x00005a0007067625 */ /* 0x000fc600078e0200 */
[----:B------:R2:W5:Y:S01]  /*0510*/  LDG.E.EL.U16 R8, [R8.64] ;  /* 0x0000000408087981 */ /* 0x000562000c2e1500 */
[----:B------:R-:W-:-:S03]  /*0520*/  IMAD.WIDE R16, R33, R0, c[0x0][0x160] ;  /* 0x0000580021107625 */ /* 0x000fc600078e0200 */
[----:B-1----:R1:W5:Y:S01]  /*0530*/  LDG.E.U16 R2, [R2.64+0x400] ;  /* 0x0004000402027981 */ /* 0x002362000c1e1500 */
[----:B0-----:R-:W-:-:S03]  /*0540*/  IMAD.WIDE R14, R29, R0, c[0x0][0x160] ;  /* 0x000058001d0e7625 */ /* 0x001fc600078e0200 */
[----:B------:R0:W5:Y:S04]  /*0550*/  LDG.E.EL.U16 R6, [R6.64] ;  /* 0x0000000406067981 */ /* 0x000168000c2e1500 */
[----:B------:R0:W5:Y:S04]  /*0560*/  LDG.E.U16 R4, [R4.64+0x400] ;  /* 0x0004000404047981 */ /* 0x000168000c1e1500 */
[----:B------:R-:W5:Y:S04]  /*0570*/  LDG.E.U16 R16, [R16.64] ;  /* 0x0000000410107981 */ /* 0x000f68000c1e1500 */
[----:B------:R-:W5:Y:S01]  /*0580*/  LDG.E.U16 R14, [R14.64] ;  /* 0x000000040e0e7981 */ /* 0x000f62000c1e1500 */
[----:B--2---:R-:W-:-:S02]  /*0590*/  SEL R20, R20, RZ, !P0 ;  /* 0x000000ff14147207 */ /* 0x004fc40004000000 */
[----:B---3--:R-:W-:-:S03]  /*05a0*/  SEL R23, R23, RZ, !P0 ;  /* 0x000000ff17177207 */ /* 0x008fc60004000000 */
[----:B0-----:R-:W-:Y:S01]  /*05b0*/  IMAD.U32 R7, R20, 0x10000, RZ ;  /* 0x0001000014077824 */ /* 0x001fe200078e00ff */
[----:B----4-:R-:W-:Y:S01]  /*05c0*/  SEL R18, R18, RZ, P1 ;  /* 0x000000ff12127207 */ /* 0x010fe20000800000 */
[----:B------:R-:W-:Y:S01]  /*05d0*/  IMAD.U32 R9, R23, 0x10000, RZ ;  /* 0x0001000017097824 */ /* 0x000fe200078e00ff */
[----:B-----5:R-:W-:-:S03]  /*05e0*/  SEL R19, R19, RZ, P1 ;  /* 0x000000ff13137207 */ /* 0x020fc60000800000 */
[----:B-1----:R-:W-:Y:S02]  /*05f0*/  FADD R3, RZ, -R9 ;  /* 0x80000009ff037221 */ /* 0x002fe40000000000 */
[----:B------:R-:W-:Y:S01]  /*0600*/  IMAD.U32 R5, R19, 0x10000, RZ ;  /* 0x0001000013057824 */ /* 0x000fe200078e00ff */
[----:B------:R-:W-:Y:S01]  /*0610*/  SEL R26, R26, RZ, !P3 ;  /* 0x000000ff1a1a7207 */ /* 0x000fe20005800000 */
[----:B------:R-:W-:Y:S01]  /*0620*/  FADD R7, RZ, -R7 ;  /* 0x80000007ff077221 */ /* 0x000fe20000000000 */
[----:B------:R-:W-:Y:S01]  /*0630*/  SEL R25, R25, RZ, P2 ;  /* 0x000000ff19197207 */ /* 0x000fe20001000000 */
[----:B------:R-:W-:Y:S01]  /*0640*/  IMAD.U32 R9, R18, 0x10000, RZ ;  /* 0x0001000012097824 */ /* 0x000fe200078e00ff */
[----:B------:R-:W-:Y:S02]  /*0650*/  SEL R22, R22, RZ, !P3 ;  /* 0x000000ff16167207 */ /* 0x000fe40005800000 */
[----:B------:R-:W-:Y:S01]  /*0660*/  SEL R24, R24, RZ, P2 ;  /* 0x000000ff18187207 */ /* 0x000fe20001000000 */
[----:B------:R-:W-:Y:S01]  /*0670*/  IMAD.U32 R26, R26, 0x10000, RZ ;  /* 0x000100001a1a7824 */ /* 0x000fe200078e00ff */
[----:B------:R-:W-:Y:S01]  /*0680*/  @P0 FSEL R7, R5, RZ, P1 ;  /* 0x000000ff05070208 */ /* 0x000fe20000800000 */
[----:B------:R-:W-:-:S02]  /*0690*/  IMAD.U32 R25, R25, 0x10000, RZ ;  /* 0x0001000019197824 */ /* 0x000fc400078e00ff */
[----:B------:R-:W-:Y:S02]  /*06a0*/  IMAD.U32 R22, R22, 0x10000, RZ ;  /* 0x0001000016167824 */ /* 0x000fe400078e00ff */
[----:B------:R-:W-:Y:S02]  /*06b0*/  IMAD.U32 R12, R27, 0x10000, RZ ;  /* 0x000100001b0c7824 */ /* 0x000fe400078e00ff */
[----:B------:R-:W-:Y:S01]  /*06c0*/  IMAD.U32 R24, R24, 0x10000, RZ ;  /* 0x0001000018187824 */ /* 0x000fe200078e00ff */
[----:B------:R-:W-:Y:S01]  /*06d0*/  @P0 FSEL R3, R9, RZ, P1 ;  /* 0x000000ff09030208 */ /* 0x000fe20000800000 */
[----:B------:R-:W-:Y:S01]  /*06e0*/  FADD R26, RZ, -R26 ;  /* 0x8000001aff1a7221 */ /* 0x000fe20000000000 */
[----:B------:R-:W-:Y:S01]  /*06f0*/  FADD R22, RZ, -R22 ;  /* 0x80000016ff167221 */ /* 0x000fe20000000000 */
[----:B------:R-:W-:Y:S01]  /*0700*/  FMUL R9, R7, R12 ;  /* 0x0000000c07097220 */ /* 0x000fe20000400000 */
[----:B------:R-:W-:Y:S01]  /*0710*/  @P3 FSEL R26, R25, RZ, P2 ;  /* 0x000000ff191a3208 */ /* 0x000fe20001000000 */
[----:B------:R-:W-:Y:S01]  /*0720*/  IMAD.U32 R7, R10, 0x10000, RZ ;  /* 0x000100000a077824 */ /* 0x000fe200078e00ff */
[----:B------:R-:W-:Y:S01]  /*0730*/  @P3 FSEL R22, R24, RZ, P2 ;  /* 0x000000ff18163208 */ /* 0x000fe20001000000 */
[----:B------:R-:W-:Y:S01]  /*0740*/  FMUL R12, R12, R3 ;  /* 0x000000030c0c7220 */ /* 0x000fe20000400000 */
[----:B------:R-:W-:Y:S01]  /*0750*/  IMAD.U32 R5, R8, 0x10000, RZ ;  /* 0x0001000008057824 */ /* 0x000fe200078e00ff */
[----:B------:R-:W-:Y:S01]  /*0760*/  FMUL R11, R26, R7 ;  /* 0x000000071a0b7220 */ /* 0x000fe20000400000 */
[----:B------:R-:W-:Y:S01]  /*0770*/  IMAD.U32 R2, R2, 0x10000, RZ ;  /* 0x0001000002027824 */ /* 0x000fe200078e00ff */
[----:B------:R-:W-:Y:S01]  /*0780*/  FMUL R22, R7, R22 ;  /* 0x0000001607167220 */ /* 0x000fe20000400000 */
[----:B------:R-:W-:-:S02]  /*0790*/  IMAD.U32 R3, R6, 0x10000, RZ ;  /* 0x0001000006037824 */ /* 0x000fc400078e00ff */
[----:B------:R-:W-:Y:S01]  /*07a0*/  IMAD.U32 R4, R4, 0x10000, RZ ;  /* 0x0001000004047824 */ /* 0x000fe200078e00ff */
[----:B------:R-:W-:Y:S01]  /*07b0*/  FFMA R7, R2, R5, R11 ;  /* 0x0000000502077223 */ /* 0x000fe2000000000b */
[----:B------:R-:W-:Y:S02]  /*07c0*/  IMAD.U32 R16, R16, 0x10000, RZ ;  /* 0x0001000010107824 */ /* 0x000fe400078e00ff */
[----:B------:R-:W-:Y:S01]  /*07d0*/  IMAD.U32 R14, R14, 0x10000, RZ ;  /* 0x000100000e0e7824 */ /* 0x000fe200078e00ff */
[----:B------:R-:W-:Y:S01]  /*07e0*/  FFMA R4, R4, R3, R9 ;  /* 0x0000000304047223 */ /* 0x000fe20000000009 */
[----:B------:R-:W-:Y:S02]  /*07f0*/  FFMA R12, R3, R16, R12 ;  /* 0x00000010030c7223 */ /* 0x000fe4000000000c */
[----:B------:R-:W-:Y:S01]  /*0800*/  FFMA R5, R5, R14, R22 ;  /* 0x0000000e05057223 */ /* 0x000fe20000000016 */
[----:B------:R-:W-:Y:S01]  /*0810*/  IMAD.WIDE R2, R21, R0, c[0x0][0x178] ;  /* 0x00005e0015027625 */ /* 0x000fe200078e0200 */
[----:B------:R-:W-:-:S03]  /*0820*/  F2FP.BF16.F32.PACK_AB R7, R7, R4 ;  /* 0x000000040707723e */ /* 0x000fc600000010ff */
[----:B------:R-:W-:Y:S01]  /*0830*/  F2FP.BF16.F32.PACK_AB R9, R5, R12 ;  /* 0x0000000c0509723e */ /* 0x000fe200000010ff */
[----:B------:R-:W-:Y:S01]  /*0840*/  IMAD.WIDE R4, R21, R0, c[0x0][0x180] ;  /* 0x0000600015047625 */ /* 0x000fe200078e0200 */
[----:B------:R-:W-:Y:S04]  /*0850*/  STG.E [R2.64], R7 ;  /* 0x0000000702007986 */ /* 0x000fe8000c101904 */
[----:B------:R-:W-:Y:S01]  /*0860*/  STG.E [R4.64], R9 ;  /* 0x0000000904007986 */ /* 0x000fe2000c101904 */
[----:B------:R-:W-:Y:S05]  /*0870*/  EXIT ;  /* 0x000000000000794d */ /* 0x000fea0003800000 */
.L_x_0:
[----:B------:R-:W-:-:S00]  /*0880*/  BRA `(.L_x_0) ;  /* 0xfffffff000007947 */ /* 0x000fc0000383ffff */
[----:B------:R-:W-:-:S00]  /*0890*/  NOP ;  /* 0x0000000000007918 */ /* 0x000fc00000000000 */
        /* <DEDUP_REMOVED lines=14> */
.L_x_1:
